	.headerflags	@"EF_CUDA_TEXMODE_UNIFIED EF_CUDA_64BIT_ADDRESS EF_CUDA_ACCELERATORS EF_CUDA_SM90 EF_CUDA_VIRTUAL_SM(EF_CUDA_SM90)"
	.elftype	@"ET_EXEC"


//--------------------- .nv.info                  --------------------------
	.section	.nv.info,"",@"SHT_CUDA_INFO"
	.align	4


	//----- nvinfo : EIATTR_REGCOUNT
	.align		4
        /*0000*/ 	.byte	0x04, 0x2f
        /*0002*/ 	.short	(.L_3 - .L_2)
	.align		4
.L_2:
        /*0004*/ 	.word	index@(triton_poi_fused__native_batch_norm_legit_no_training_6)
        /*0008*/ 	.word	0x00000022


	//----- nvinfo : EIATTR_MIN_STACK_SIZE
	.align		4
.L_3:
        /*000c*/ 	.byte	0x04, 0x12
        /*000e*/ 	.short	(.L_5 - .L_4)
	.align		4
.L_4:
        /*0010*/ 	.word	index@(triton_poi_fused__native_batch_norm_legit_no_training_6)
        /*0014*/ 	.word	0x00000000


	//----- nvinfo : EIATTR_FRAME_SIZE
	.align		4
.L_5:
        /*0018*/ 	.byte	0x04, 0x11
        /*001a*/ 	.short	(.L_7 - .L_6)
	.align		4
.L_6:
        /*001c*/ 	.word	index@(triton_poi_fused__native_batch_norm_legit_no_training_6)
        /*0020*/ 	.word	0x00000000


	//----- nvinfo : EIATTR_MIN_STACK_SIZE
	.align		4
.L_7:
        /*0024*/ 	.byte	0x04, 0x12
        /*0026*/ 	.short	(.L_9 - .L_8)
	.align		4
.L_8:
        /*0028*/ 	.word	index@(triton_poi_fused__native_batch_norm_legit_no_training_6)
        /*002c*/ 	.word	0x00000000
.L_9:


//--------------------- .nv.info.triton_poi_fused__native_batch_norm_legit_no_training_6 --------------------------
	.section	.nv.info.triton_poi_fused__native_batch_norm_legit_no_training_6,"",@"SHT_CUDA_INFO"
	.sectionflags	@""
	.align	4


	//----- nvinfo : EIATTR_CUDA_API_VERSION
	.align		4
        /*0000*/ 	.byte	0x04, 0x37
        /*0002*/ 	.short	(.L_11 - .L_10)
.L_10:
        /*0004*/ 	.word	0x0000007c


	//----- nvinfo : EIATTR_KPARAM_INFO
	.align		4
.L_11:
        /*0008*/ 	.byte	0x04, 0x17
        /*000a*/ 	.short	(.L_13 - .L_12)
.L_12:
        /*000c*/ 	.word	0x00000000
        /*0010*/ 	.short	0x0007
        /*0012*/ 	.short	0x0034
        /*0014*/ 	.byte	0x00, 0xf0, 0x11, 0x00


	//----- nvinfo : EIATTR_KPARAM_INFO
	.align		4
.L_13:
        /*0018*/ 	.byte	0x04, 0x17
        /*001a*/ 	.short	(.L_15 - .L_14)
.L_14:
        /*001c*/ 	.word	0x00000000
        /*0020*/ 	.short	0x0006
        /*0022*/ 	.short	0x0030
        /*0024*/ 	.byte	0x00, 0xf0, 0x11, 0x00


	//----- nvinfo : EIATTR_KPARAM_INFO
	.align		4
.L_15:
        /*0028*/ 	.byte	0x04, 0x17
        /*002a*/ 	.short	(.L_17 - .L_16)
.L_16:
        /*002c*/ 	.word	0x00000000
        /*0030*/ 	.short	0x0005
        /*0032*/ 	.short	0x0028
        /*0034*/ 	.byte	0x00, 0xf4, 0x21, 0x00


	//----- nvinfo : EIATTR_KPARAM_INFO
	.align		4
.L_17:
        /*0038*/ 	.byte	0x04, 0x17
        /*003a*/ 	.short	(.L_19 - .L_18)
.L_18:
        /*003c*/ 	.word	0x00000000
        /*0040*/ 	.short	0x0004
        /*0042*/ 	.short	0x0020
        /*0044*/ 	.byte	0x00, 0xf4, 0x21, 0x00


	//----- nvinfo : EIATTR_KPARAM_INFO
	.align		4
.L_19:
        /*0048*/ 	.byte	0x04, 0x17
        /*004a*/ 	.short	(.L_21 - .L_20)
.L_20:
        /*004c*/ 	.word	0x00000000
        /*0050*/ 	.short	0x0003
        /*0052*/ 	.short	0x0018
        /*0054*/ 	.byte	0x00, 0xf4, 0x21, 0x00


	//----- nvinfo : EIATTR_KPARAM_INFO
	.align		4
.L_21:
        /*0058*/ 	.byte	0x04, 0x17
        /*005a*/ 	.short	(.L_23 - .L_22)
.L_22:
        /*005c*/ 	.word	0x00000000
        /*0060*/ 	.short	0x0002
        /*0062*/ 	.short	0x0010
        /*0064*/ 	.byte	0x00, 0xf4, 0x21, 0x00


	//----- nvinfo : EIATTR_KPARAM_INFO
	.align		4
.L_23:
        /*0068*/ 	.byte	0x04, 0x17
        /*006a*/ 	.short	(.L_25 - .L_24)
.L_24:
        /*006c*/ 	.word	0x00000000
        /*0070*/ 	.short	0x0001
        /*0072*/ 	.short	0x0008
        /*0074*/ 	.byte	0x00, 0xf4, 0x21, 0x00


	//----- nvinfo : EIATTR_KPARAM_INFO
	.align		4
.L_25:
        /*0078*/ 	.byte	0x04, 0x17
        /*007a*/ 	.short	(.L_27 - .L_26)
.L_26:
        /*007c*/ 	.word	0x00000000
        /*0080*/ 	.short	0x0000
        /*0082*/ 	.short	0x0000
        /*0084*/ 	.byte	0x00, 0xf4, 0x21, 0x00


	//----- nvinfo : EIATTR_SPARSE_MMA_MASK
	.align		4
.L_27:
        /*0088*/ 	.byte	0x03, 0x50
        /*008a*/ 	.short	0x0000


	//----- nvinfo : EIATTR_MAXREG_COUNT
	.align		4
        /*008c*/ 	.byte	0x03, 0x1b
        /*008e*/ 	.short	0x00ff


	//----- nvinfo : EIATTR_EXIT_INSTR_OFFSETS
	.align		4
        /*0090*/ 	.byte	0x04, 0x1c
        /*0092*/ 	.short	(.L_29 - .L_28)


	//   ....[0]....
.L_28:
        /*0094*/ 	.word	0x00000fe0


	//   ....[1]....
        /*0098*/ 	.word	0x00001060


	//----- nvinfo : EIATTR_REQNTID
	.align		4
.L_29:
        /*009c*/ 	.byte	0x04, 0x10
        /*009e*/ 	.short	(.L_31 - .L_30)
.L_30:
        /*00a0*/ 	.word	0x00000100
        /*00a4*/ 	.word	0x00000001
        /*00a8*/ 	.word	0x00000001


	//----- nvinfo : EIATTR_CBANK_PARAM_SIZE
	.align		4
.L_31:
        /*00ac*/ 	.byte	0x03, 0x19
        /*00ae*/ 	.short	0x0038


	//----- nvinfo : EIATTR_PARAM_CBANK
	.align		4
        /*00b0*/ 	.byte	0x04, 0x0a
        /*00b2*/ 	.short	(.L_33 - .L_32)
	.align		4
.L_32:
        /*00b4*/ 	.word	index@(.nv.constant0.triton_poi_fused__native_batch_norm_legit_no_training_6)
        /*00b8*/ 	.short	0x0210
        /*00ba*/ 	.short	0x0038


	//----- nvinfo : EIATTR_SW_WAR
	.align		4
.L_33:
        /*00bc*/ 	.byte	0x04, 0x36
        /*00be*/ 	.short	(.L_35 - .L_34)
.L_34:
        /*00c0*/ 	.word	0x00000008
.L_35:


//--------------------- .nv.callgraph             --------------------------
	.section	.nv.callgraph,"",@"SHT_CUDA_CALLGRAPH"
	.align	4
	.sectionentsize	8
	.align		4
        /*0000*/ 	.word	0x00000000
	.align		4
        /*0004*/ 	.word	0xffffffff
	.align		4
        /*0008*/ 	.word	0x00000000
	.align		4
        /*000c*/ 	.word	0xfffffffe
	.align		4
        /*0010*/ 	.word	0x00000000
	.align		4
        /*0014*/ 	.word	0xfffffffd
	.align		4
        /*0018*/ 	.word	0x00000000
	.align		4
        /*001c*/ 	.word	0xfffffffc


//--------------------- .nv.constant4             --------------------------
	.section	.nv.constant4,"a",@progbits
	.align	8
	.align		8
.nv.constant4:
        /*0000*/ 	.dword	_$_str
	.align		8
        /*0008*/ 	.dword	_$_str_$_2


//--------------------- .text.triton_poi_fused__native_batch_norm_legit_no_training_6 --------------------------
	.section	.text.triton_poi_fused__native_batch_norm_legit_no_training_6,"ax",@progbits
	.sectionflags	@"SHF_BARRIERS=1"
	.align	128
        .global         triton_poi_fused__native_batch_norm_legit_no_training_6
        .type           triton_poi_fused__native_batch_norm_legit_no_training_6,@function
        .size           triton_poi_fused__native_batch_norm_legit_no_training_6,(.L_x_1 - triton_poi_fused__native_batch_norm_legit_no_training_6)
        .other          triton_poi_fused__native_batch_norm_legit_no_training_6,@"STO_CUDA_ENTRY STV_DEFAULT"
triton_poi_fused__native_batch_norm_legit_no_training_6:
.text.triton_poi_fused__native_batch_norm_legit_no_training_6:
[----:B------:R-:W0:Y:S01]  /*0000*/  LDC R1, c[0x0][0x28] ;  /* 0x00000a00ff017b82 */ /* 0x000e220000000800 */
[----:B------:R-:W1:Y:S07]  /*0010*/  S2R R24, SR_CTAID.Y ;  /* 0x0000000000187919 */ /* 0x000e6e0000002600 */
[----:B------:R-:W2:Y:S01]  /*0020*/  LDC.64 R28, c[0x0][0x210] ;  /* 0x00008400ff1c7b82 */ /* 0x000ea20000000a00 */
[----:B------:R-:W-:Y:S02]  /*0030*/  CS2R R4, SRZ ;  /* 0x0000000000047805 */ /* 0x000fe4000001ff00 */
[----:B------:R-:W-:Y:S01]  /*0040*/  CS2R R6, SRZ ;  /* 0x0000000000067805 */ /* 0x000fe2000001ff00 */
[----:B------:R-:W3:Y:S01]  /*0050*/  S2R R2, SR_TID.X ;  /* 0x0000000000027919 */ /* 0x000ee20000002100 */
[----:B------:R-:W-:Y:S01]  /*0060*/  CS2R R8, SRZ ;  /* 0x0000000000087805 */ /* 0x000fe2000001ff00 */
[----:B------:R-:W-:Y:S01]  /*0070*/  ULDC.64 UR6, c[0x0][0x208] ;  /* 0x0000820000067ab9 */ /* 0x000fe20000000a00 */
[----:B------:R-:W4:Y:S01]  /*0080*/  S2R R11, SR_CTAID.X ;  /* 0x00000000000b7919 */ /* 0x000f220000002500 */
[----:B------:R-:W5:Y:S01]  /*0090*/  LDC.64 R26, c[0x0][0x218] ;  /* 0x00008600ff1a7b82 */ /* 0x000f620000000a00 */
[----:B-1----:R-:W-:-:S02]  /*00a0*/  IMAD.SHL.U32 R24, R24, 0x40, RZ ;  /* 0x0000004018187824 */ /* 0x002fc400078e00ff */
[----:B---3--:R-:W-:Y:S01]  /*00b0*/  IMAD.SHL.U32 R3, R2, 0x4, RZ ;  /* 0x0000000402037824 */ /* 0x008fe200078e00ff */
[----:B------:R-:W-:-:S04]  /*00c0*/  SHF.R.U32.HI R14, RZ, 0x4, R2 ;  /* 0x00000004ff0e7819 */ /* 0x000fc80000011602 */
[----:B------:R-:W-:Y:S02]  /*00d0*/  LOP3.LUT R0, R24, 0x3c, R3, 0xf8, !PT ;  /* 0x0000003c18007812 */ /* 0x000fe400078ef803 */
[----:B------:R-:W-:Y:S02]  /*00e0*/  SGXT.U32 R14, R14, 0x4 ;  /* 0x000000040e0e781a */ /* 0x000fe40000000000 */
[----:B------:R-:W-:Y:S02]  /*00f0*/  SHF.R.S32.HI R3, RZ, 0x1f, R0 ;  /* 0x0000001fff037819 */ /* 0x000fe40000011400 */
[----:B------:R-:W-:Y:S02]  /*0100*/  ISETP.GE.AND P0, PT, R0, 0x200, PT ;  /* 0x000002000000780c */ /* 0x000fe40003f06270 */
[----:B------:R-:W-:Y:S02]  /*0110*/  LEA.HI R10, R3, R0, RZ, 0x7 ;  /* 0x00000000030a7211 */ /* 0x000fe400078f38ff */
[----:B----4-:R-:W-:-:S02]  /*0120*/  SHF.L.U32 R3, R11, 0x6, RZ ;  /* 0x000000060b037819 */ /* 0x010fc400000006ff */
[C---:B------:R-:W-:Y:S01]  /*0130*/  LOP3.LUT R21, R10.reuse, 0xffffff80, RZ, 0xc0, !PT ;  /* 0xffffff800a157812 */ /* 0x040fe200078ec0ff */
[----:B------:R-:W-:Y:S01]  /*0140*/  IMAD.SHL.U32 R10, R10, 0x40, RZ ;  /* 0x000000400a0a7824 */ /* 0x000fe200078e00ff */
[----:B------:R-:W-:Y:S02]  /*0150*/  LOP3.LUT R11, R3, R14, RZ, 0xfc, !PT ;  /* 0x0000000e030b7212 */ /* 0x000fe400078efcff */
[----:B------:R-:W-:Y:S02]  /*0160*/  IADD3 R21, R0, -R21, RZ ;  /* 0x8000001500157210 */ /* 0x000fe40007ffe0ff */
[----:B------:R-:W-:Y:S02]  /*0170*/  LOP3.LUT R12, R10, 0xffffe000, RZ, 0xc0, !PT ;  /* 0xffffe0000a0c7812 */ /* 0x000fe400078ec0ff */
[----:B------:R-:W-:Y:S02]  /*0180*/  LOP3.LUT R13, R3, 0x10, R14, 0xfe, !PT ;  /* 0x00000010030d7812 */ /* 0x000fe400078efe0e */
[----:B------:R-:W-:Y:S01]  /*0190*/  ISETP.LT.AND P1, PT, R11, 0x40, !P0 ;  /* 0x000000400b00780c */ /* 0x000fe20004721270 */
[----:B------:R-:W-:Y:S01]  /*01a0*/  IMAD.IADD R12, R21, 0x1, R12 ;  /* 0x00000001150c7824 */ /* 0x000fe200078e020c */
[----:B------:R-:W-:-:S02]  /*01b0*/  ISETP.LT.AND P2, PT, R13, 0x40, !P0 ;  /* 0x000000400d00780c */ /* 0x000fc40004741270 */
[----:B------:R-:W-:Y:S01]  /*01c0*/  LOP3.LUT R15, R3, 0x20, R14, 0xfe, !PT ;  /* 0x00000020030f7812 */ /* 0x000fe200078efe0e */
[----:B------:R-:W-:Y:S01]  /*01d0*/  IMAD R23, R13, 0x80, R12 ;  /* 0x000000800d177824 */ /* 0x000fe200078e020c */
[-C--:B------:R-:W-:Y:S02]  /*01e0*/  LEA R19, R11, R12.reuse, 0x7 ;  /* 0x0000000c0b137211 */ /* 0x080fe400078e38ff */
[----:B------:R-:W-:Y:S02]  /*01f0*/  CS2R R10, SRZ ;  /* 0x00000000000a7805 */ /* 0x000fe4000001ff00 */
[----:B------:R-:W-:Y:S01]  /*0200*/  LOP3.LUT R13, R3, 0x30, R14, 0xfe, !PT ;  /* 0x00000030030d7812 */ /* 0x000fe200078efe0e */
[--C-:B--2---:R-:W-:Y:S01]  /*0210*/  IMAD.WIDE R22, R23, 0x4, R28.reuse ;  /* 0x0000000417167825 */ /* 0x104fe200078e021c */
[----:B------:R-:W-:Y:S02]  /*0220*/  ISETP.LT.AND P3, PT, R15, 0x40, !P0 ;  /* 0x000000400f00780c */ /* 0x000fe40004761270 */
[----:B------:R-:W-:Y:S01]  /*0230*/  ISETP.LT.AND P4, PT, R13, 0x40, !P0 ;  /* 0x000000400d00780c */ /* 0x000fe20004781270 */
[----:B------:R-:W-:Y:S01]  /*0240*/  IMAD.WIDE R18, R19, 0x4, R28 ;  /* 0x0000000413127825 */ /* 0x000fe200078e021c */
[----:B------:R-:W-:Y:S01]  /*0250*/  LEA R31, R15, R12, 0x7 ;  /* 0x0000000c0f1f7211 */ /* 0x000fe200078e38ff */
[----:B------:R1:W2:Y:S02]  /*0260*/  @P2 LDG.E.EL.128 R8, desc[UR6][R22.64] ;  /* 0x0000000616082981 */ /* 0x0002a4000c2e1d00 */
[----:B------:R-:W-:-:S02]  /*0270*/  IMAD R17, R13, 0x80, R12 ;  /* 0x000000800d117824 */ /* 0x000fc400078e020c */
[--C-:B------:R-:W-:Y:S01]  /*0280*/  IMAD.WIDE R30, R31, 0x4, R28.reuse ;  /* 0x000000041f1e7825 */ /* 0x100fe200078e021c */
[----:B------:R3:W4:Y:S01]  /*0290*/  @P1 LDG.E.EL.128 R4, desc[UR6][R18.64] ;  /* 0x0000000612041981 */ /* 0x000722000c2e1d00 */
[----:B------:R-:W-:Y:S02]  /*02a0*/  CS2R R12, SRZ ;  /* 0x00000000000c7805 */ /* 0x000fe4000001ff00 */
[----:B------:R-:W-:Y:S01]  /*02b0*/  CS2R R14, SRZ ;  /* 0x00000000000e7805 */ /* 0x000fe2000001ff00 */
[----:B------:R-:W-:Y:S01]  /*02c0*/  IMAD.WIDE R28, R17, 0x4, R28 ;  /* 0x00000004111c7825 */ /* 0x000fe200078e021c */
[----:B------:R-:W-:Y:S02]  /*02d0*/  CS2R R16, SRZ ;  /* 0x0000000000107805 */ /* 0x000fe4000001ff00 */
[----:B-1----:R-:W-:Y:S01]  /*02e0*/  CS2R R22, SRZ ;  /* 0x0000000000167805 */ /* 0x002fe2000001ff00 */
[----:B-----5:R-:W-:Y:S01]  /*02f0*/  IMAD.WIDE R26, R21, 0x4, R26 ;  /* 0x00000004151a7825 */ /* 0x020fe200078e021a */
[----:B------:R-:W-:Y:S01]  /*0300*/  CS2R R20, SRZ ;  /* 0x0000000000147805 */ /* 0x000fe2000001ff00 */
[----:B------:R-:W5:Y:S01]  /*0310*/  @P3 LDG.E.EL.128 R12, desc[UR6][R30.64] ;  /* 0x000000061e0c3981 */ /* 0x000f62000c2e1d00 */
[----:B---3--:R-:W-:-:S04]  /*0320*/  CS2R R18, SRZ ;  /* 0x0000000000127805 */ /* 0x008fc8000001ff00 */
[----:B------:R-:W2:Y:S04]  /*0330*/  @!P0 LDG.E.EL.128 R20, desc[UR6][R26.64] ;  /* 0x000000061a148981 */ /* 0x000ea8000c2e1d00 */
[----:B------:R1:W3:Y:S01]  /*0340*/  @P4 LDG.E.EL.128 R16, desc[UR6][R28.64] ;  /* 0x000000061c104981 */ /* 0x0002e2000c2e1d00 */
[----:B------:R-:W-:Y:S01]  /*0350*/  SHF.R.S32.HI R25, RZ, 0x1f, R0 ;  /* 0x0000001fff197819 */ /* 0x000fe20000011400 */
[----:B-1----:R-:W1:Y:S03]  /*0360*/  LDC.64 R28, c[0x0][0x220] ;  /* 0x00008800ff1c7b82 */ /* 0x002e660000000a00 */
[----:B------:R-:W-:Y:S02]  /*0370*/  LEA.HI R25, R25, R0, RZ, 0x7 ;  /* 0x0000000019197211 */ /* 0x000fe400078f38ff */
[----:B------:R-:W-:-:S02]  /*0380*/  SHF.L.U32 R0, R2, 0x2, RZ ;  /* 0x0000000202007819 */ /* 0x000fc400000006ff */
[----:B------:R-:W-:Y:S02]  /*0390*/  LOP3.LUT R30, R25, 0xffffff80, RZ, 0xc0, !PT ;  /* 0xffffff80191e7812 */ /* 0x000fe400078ec0ff */
[----:B------:R-:W-:Y:S02]  /*03a0*/  LOP3.LUT R25, R24, 0x3c, R0, 0xf8, !PT ;  /* 0x0000003c18197812 */ /* 0x000fe400078ef800 */
[----:B------:R-:W-:-:S03]  /*03b0*/  LOP3.LUT R0, R3, 0x3c, R0, 0xf8, !PT ;  /* 0x0000003c03007812 */ /* 0x000fc600078ef800 */
[----:B------:R-:W-:-:S04]  /*03c0*/  IMAD.IADD R3, R25, 0x1, -R30 ;  /* 0x0000000119037824 */ /* 0x000fc800078e0a1e */
[----:B-1----:R-:W-:-:S04]  /*03d0*/  IMAD.WIDE R28, R3, 0x4, R28 ;  /* 0x00000004031c7825 */ /* 0x002fc800078e021c */
[C---:B--2---:R-:W-:Y:S01]  /*03e0*/  FADD R11, -R23.reuse, R11 ;  /* 0x0000000b170b7221 */ /* 0x044fe20000000100 */
[C---:B-----5:R-:W-:Y:S01]  /*03f0*/  FADD R15, -R23.reuse, R15 ;  /* 0x0000000f170f7221 */ /* 0x060fe20000000100 */
[C---:B------:R-:W-:Y:S01]  /*0400*/  FADD R10, -R22.reuse, R10 ;  /* 0x0000000a160a7221 */ /* 0x040fe20000000100 */
[C---:B------:R-:W-:Y:S01]  /*0410*/  FADD R14, -R22.reuse, R14 ;  /* 0x0000000e160e7221 */ /* 0x040fe20000000100 */
[----:B---3--:R-:W-:Y:S01]  /*0420*/  FADD R19, -R23, R19 ;  /* 0x0000001317137221 */ /* 0x008fe20000000100 */
[----:B------:R-:W-:Y:S01]  /*0430*/  FADD R18, -R22, R18 ;  /* 0x0000001216127221 */ /* 0x000fe20000000100 */
[C---:B------:R-:W-:Y:S01]  /*0440*/  FADD R9, -R21.reuse, R9 ;  /* 0x0000000915097221 */ /* 0x040fe20000000100 */
[C---:B------:R-:W-:Y:S01]  /*0450*/  FADD R13, -R21.reuse, R13 ;  /* 0x0000000d150d7221 */ /* 0x040fe20000000100 */
[----:B------:R-:W-:Y:S01]  /*0460*/  FADD R17, -R21, R17 ;  /* 0x0000001115117221 */ /* 0x000fe20000000100 */
[C---:B------:R-:W-:Y:S01]  /*0470*/  FADD R25, -R20.reuse, R8 ;  /* 0x0000000814197221 */ /* 0x040fe20000000100 */
[C---:B------:R-:W-:Y:S01]  /*0480*/  FADD R26, -R20.reuse, R12 ;  /* 0x0000000c141a7221 */ /* 0x040fe20000000100 */
[----:B------:R-:W-:Y:S01]  /*0490*/  FADD R16, -R20, R16 ;  /* 0x0000001014107221 */ /* 0x000fe20000000100 */
[----:B----4-:R-:W-:Y:S01]  /*04a0*/  FADD R23, -R23, R7 ;  /* 0x0000000717177221 */ /* 0x010fe20000000100 */
[----:B------:R-:W-:Y:S01]  /*04b0*/  FADD R22, -R22, R6 ;  /* 0x0000000616167221 */ /* 0x000fe20000000100 */
[----:B------:R-:W-:Y:S01]  /*04c0*/  FADD R21, -R21, R5 ;  /* 0x0000000515157221 */ /* 0x000fe20000000100 */
[----:B------:R-:W-:Y:S01]  /*04d0*/  FADD R20, -R20, R4 ;  /* 0x0000000414147221 */ /* 0x000fe20000000100 */
[----:B------:R-:W-:-:S02]  /*04e0*/  CS2R R4, SRZ ;  /* 0x0000000000047805 */ /* 0x000fc4000001ff00 */
[----:B------:R-:W-:-:S06]  /*04f0*/  CS2R R6, SRZ ;  /* 0x0000000000067805 */ /* 0x000fcc000001ff00 */
[----:B------:R-:W2:Y:S02]  /*0500*/  @!P0 LDG.E.EL.128 R4, desc[UR6][R28.64] ;  /* 0x000000061c048981 */ /* 0x000ea4000c2e1d00 */
[----:B--2---:R-:W-:-:S04]  /*0510*/  FADD R4, R4, 9.9999997473787516356e-06 ;  /* 0x3727c5ac04047421 */ /* 0x004fc80000000000 */
[----:B------:R-:W1:Y:S01]  /*0520*/  MUFU.SQRT R8, R4 ;  /* 0x0000000400087308 */ /* 0x000e620000002000 */
[----:B------:R-:W-:Y:S01]  /*0530*/  FADD R12, R5, 9.9999997473787516356e-06 ;  /* 0x3727c5ac050c7421 */ /* 0x000fe20000000000 */
[----:B------:R-:W-:-:S06]  /*0540*/  FADD R5, R6, 9.9999997473787516356e-06 ;  /* 0x3727c5ac06057421 */ /* 0x000fcc0000000000 */
[----:B------:R-:W2:Y:S01]  /*0550*/  MUFU.SQRT R12, R12 ;  /* 0x0000000c000c7308 */ /* 0x000ea20000002000 */
[----:B-1----:R-:W-:-:S07]  /*0560*/  FSETP.GT.AND P6, PT, R8, 8.50705917302346158658e+37, PT ;  /* 0x7e8000000800780b */ /* 0x002fce0003fc4000 */
[----:B------:R-:W1:Y:S01]  /*0570*/  MUFU.SQRT R5, R5 ;  /* 0x0000000500057308 */ /* 0x000e620000002000 */
[----:B------:R-:W-:Y:S02]  /*0580*/  FSETP.GEU.AND P1, PT, R8, 1.175494350822287508e-38, PT ;  /* 0x008000000800780b */ /* 0x000fe40003f2e000 */
[C---:B--2---:R-:W-:Y:S02]  /*0590*/  FSETP.GT.AND P2, PT, R12.reuse, 8.50705917302346158658e+37, PT ;  /* 0x7e8000000c00780b */ /* 0x044fe40003f44000 */
[----:B------:R-:W-:Y:S01]  /*05a0*/  FSETP.GEU.AND P3, PT, R12, 1.175494350822287508e-38, PT ;  /* 0x008000000c00780b */ /* 0x000fe20003f6e000 */
[----:B------:R-:W-:Y:S01]  /*05b0*/  @P6 FMUL R8, R8, 0.25 ;  /* 0x3e80000008086820 */ /* 0x000fe20000400000 */
[----:B------:R-:W-:-:S07]  /*05c0*/  HFMA2.MMA R4, -RZ, RZ, 1.625, 0 ;  /* 0x3e800000ff047435 */ /* 0x000fce00000001ff */
[----:B------:R-:W-:Y:S01]  /*05d0*/  @!P1 FMUL R8, R8, 16777216 ;  /* 0x4b80000008089820 */ /* 0x000fe20000400000 */
[----:B-1----:R-:W-:Y:S01]  /*05e0*/  FSETP.GT.AND P4, PT, R5, 8.50705917302346158658e+37, PT ;  /* 0x7e8000000500780b */ /* 0x002fe20003f84000 */
[----:B------:R-:W-:Y:S02]  /*05f0*/  FADD R7, R7, 9.9999997473787516356e-06 ;  /* 0x3727c5ac07077421 */ /* 0x000fe40000000000 */
[----:B------:R-:W1:Y:S01]  /*0600*/  MUFU.RCP R31, R8 ;  /* 0x00000008001f7308 */ /* 0x000e620000001000 */
[----:B------:R-:W-:Y:S01]  /*0610*/  FSETP.GEU.AND P5, PT, R5, 1.175494350822287508e-38, PT ;  /* 0x008000000500780b */ /* 0x000fe20003fae000 */
[----:B------:R-:W-:Y:S01]  /*0620*/  @P2 FMUL R12, R12, 0.25 ;  /* 0x3e8000000c0c2820 */ /* 0x000fe20000400000 */
[----:B------:R-:W-:-:S03]  /*0630*/  FSEL R28, R4, 1, P6 ;  /* 0x3f800000041c7808 */ /* 0x000fc60003000000 */
[----:B------:R-:W-:Y:S02]  /*0640*/  @!P3 FMUL R12, R12, 16777216 ;  /* 0x4b8000000c0cb820 */ /* 0x000fe40000400000 */
[----:B------:R-:W2:Y:S01]  /*0650*/  MUFU.SQRT R6, R7 ;  /* 0x0000000700067308 */ /* 0x000ea20000002000 */
[----:B------:R-:W-:Y:S01]  /*0660*/  @!P1 FMUL R28, R28, 16777216 ;  /* 0x4b8000001c1c9820 */ /* 0x000fe20000400000 */
[----:B------:R-:W-:-:S06]  /*0670*/  @P4 FMUL R5, R5, 0.25 ;  /* 0x3e80000005054820 */ /* 0x000fcc0000400000 */
[----:B------:R-:W3:Y:S01]  /*0680*/  MUFU.RCP R27, R12 ;  /* 0x0000000c001b7308 */ /* 0x000ee20000001000 */
[----:B-1----:R-:W-:Y:S01]  /*0690*/  FMUL R31, R31, R28 ;  /* 0x0000001c1f1f7220 */ /* 0x002fe20000400000 */
[----:B------:R-:W-:Y:S01]  /*06a0*/  @!P5 FMUL R5, R5, 16777216 ;  /* 0x4b8000000505d820 */ /* 0x000fe20000400000 */
[----:B------:R-:W-:Y:S02]  /*06b0*/  FSEL R28, R4, 1, P2 ;  /* 0x3f800000041c7808 */ /* 0x000fe40001000000 */
[----:B--2---:R-:W-:-:S03]  /*06c0*/  FSETP.GT.AND P6, PT, R6, 8.50705917302346158658e+37, PT ;  /* 0x7e8000000600780b */ /* 0x004fc60003fc4000 */
[----:B------:R-:W1:Y:S01]  /*06d0*/  MUFU.RCP R5, R5 ;  /* 0x0000000500057308 */ /* 0x000e620000001000 */
[----:B------:R-:W-:Y:S01]  /*06e0*/  @!P3 FMUL R28, R28, 16777216 ;  /* 0x4b8000001c1cb820 */ /* 0x000fe20000400000 */
[----:B------:R-:W-:-:S03]  /*06f0*/  FSETP.GEU.AND P1, PT, R6, 1.175494350822287508e-38, PT ;  /* 0x008000000600780b */ /* 0x000fc60003f2e000 */
[----:B---3--:R-:W-:Y:S01]  /*0700*/  FMUL R27, R27, R28 ;  /* 0x0000001c1b1b7220 */ /* 0x008fe20000400000 */
[----:B------:R-:W-:-:S04]  /*0710*/  FSEL R28, R4, 1, P4 ;  /* 0x3f800000041c7808 */ /* 0x000fc80002000000 */
[----:B------:R-:W-:Y:S01]  /*0720*/  @P6 FMUL R6, R6, 0.25 ;  /* 0x3e80000006066820 */ /* 0x000fe20000400000 */
[----:B------:R-:W-:-:S04]  /*0730*/  @!P5 FMUL R28, R28, 16777216 ;  /* 0x4b8000001c1cd820 */ /* 0x000fc80000400000 */
[----:B------:R-:W-:Y:S01]  /*0740*/  @!P1 FMUL R6, R6, 16777216 ;  /* 0x4b80000006069820 */ /* 0x000fe20000400000 */
[----:B-1----:R-:W-:Y:S02]  /*0750*/  FMUL R12, R5, R28 ;  /* 0x0000001c050c7220 */ /* 0x002fe40000400000 */
[----:B------:R-:W1:Y:S01]  /*0760*/  LDC.64 R28, c[0x0][0x228] ;  /* 0x00008a00ff1c7b82 */ /* 0x000e620000000a00 */
[----:B------:R2:W3:Y:S01]  /*0770*/  MUFU.RCP R8, R6 ;  /* 0x0000000600087308 */ /* 0x0004e20000001000 */
[----:B------:R-:W-:-:S05]  /*0780*/  FSEL R7, R4, 1, P6 ;  /* 0x3f80000004077808 */ /* 0x000fca0003000000 */
[----:B------:R-:W-:Y:S01]  /*0790*/  @!P1 FMUL R7, R7, 16777216 ;  /* 0x4b80000007079820 */ /* 0x000fe20000400000 */
[-C--:B------:R-:W-:Y:S01]  /*07a0*/  FMUL R5, R20, R31.reuse ;  /* 0x0000001f14057220 */ /* 0x080fe20000400000 */
[-C--:B------:R-:W-:Y:S01]  /*07b0*/  FMUL R4, R25, R31.reuse ;  /* 0x0000001f19047220 */ /* 0x080fe20000400000 */
[----:B--2---:R-:W-:Y:S01]  /*07c0*/  FMUL R6, R16, R31 ;  /* 0x0000001f10067220 */ /* 0x004fe20000400000 */
[-C--:B------:R-:W-:Y:S01]  /*07d0*/  FMUL R21, R21, R27.reuse ;  /* 0x0000001b15157220 */ /* 0x080fe20000400000 */
[-C--:B------:R-:W-:Y:S01]  /*07e0*/  FMUL R16, R9, R27.reuse ;  /* 0x0000001b09107220 */ /* 0x080fe20000400000 */
[----:B------:R-:W-:Y:S01]  /*07f0*/  FMUL R20, R13, R27 ;  /* 0x0000001b0d147220 */ /* 0x000fe20000400000 */
[----:B---3--:R-:W-:Y:S01]  /*0800*/  FMUL R8, R8, R7 ;  /* 0x0000000708087220 */ /* 0x008fe20000400000 */
[----:B------:R-:W-:Y:S01]  /*0810*/  FMUL R17, R17, R27 ;  /* 0x0000001b11117220 */ /* 0x000fe20000400000 */
[----:B------:R-:W-:Y:S02]  /*0820*/  FMUL R25, R10, R12 ;  /* 0x0000000c0a197220 */ /* 0x000fe40000400000 */
[-C--:B------:R-:W-:Y:S01]  /*0830*/  FMUL R23, R23, R8.reuse ;  /* 0x0000000817177220 */ /* 0x080fe20000400000 */
[-C--:B------:R-:W-:Y:S01]  /*0840*/  FMUL R27, R11, R8.reuse ;  /* 0x000000080b1b7220 */ /* 0x080fe20000400000 */
[-C--:B------:R-:W-:Y:S01]  /*0850*/  FMUL R30, R15, R8.reuse ;  /* 0x000000080f1e7220 */ /* 0x080fe20000400000 */
[----:B------:R-:W-:Y:S01]  /*0860*/  FMUL R19, R19, R8 ;  /* 0x0000000813137220 */ /* 0x000fe20000400000 */
[----:B------:R-:W-:-:S02]  /*0870*/  CS2R R8, SRZ ;  /* 0x0000000000087805 */ /* 0x000fc4000001ff00 */
[----:B------:R-:W-:Y:S01]  /*0880*/  CS2R R10, SRZ ;  /* 0x00000000000a7805 */ /* 0x000fe2000001ff00 */
[----:B-1----:R-:W-:-:S05]  /*0890*/  IMAD.WIDE R28, R3, 0x4, R28 ;  /* 0x00000004031c7825 */ /* 0x002fca00078e021c */
[----:B------:R1:W2:Y:S02]  /*08a0*/  @!P0 LDG.E.EL.128 R8, desc[UR6][R28.64] ;  /* 0x000000061c088981 */ /* 0x0002a4000c2e1d00 */
[----:B-1----:R-:W1:Y:S01]  /*08b0*/  LDC.64 R28, c[0x0][0x230] ;  /* 0x00008c00ff1c7b82 */ /* 0x002e620000000a00 */
[----:B------:R-:W-:Y:S01]  /*08c0*/  FMUL R7, R26, R31 ;  /* 0x0000001f1a077220 */ /* 0x000fe20000400000 */
[-C--:B------:R-:W-:Y:S01]  /*08d0*/  FMUL R22, R22, R12.reuse ;  /* 0x0000000c16167220 */ /* 0x080fe20000400000 */
[-C--:B------:R-:W-:Y:S01]  /*08e0*/  FMUL R26, R14, R12.reuse ;  /* 0x0000000c0e1a7220 */ /* 0x080fe20000400000 */
[----:B------:R-:W-:Y:S01]  /*08f0*/  FMUL R18, R18, R12 ;  /* 0x0000000c12127220 */ /* 0x000fe20000400000 */
[----:B------:R-:W-:Y:S02]  /*0900*/  CS2R R12, SRZ ;  /* 0x00000000000c7805 */ /* 0x000fe4000001ff00 */
[----:B------:R-:W-:Y:S01]  /*0910*/  CS2R R14, SRZ ;  /* 0x00000000000e7805 */ /* 0x000fe2000001ff00 */
[----:B-1----:R-:W-:-:S05]  /*0920*/  IMAD.WIDE R28, R3, 0x4, R28 ;  /* 0x00000004031c7825 */ /* 0x002fca00078e021c */
[----:B------:R-:W2:Y:S01]  /*0930*/  @!P0 LDG.E.EL.128 R12, desc[UR6][R28.64] ;  /* 0x000000061c0c8981 */ /* 0x000ea2000c2e1d00 */
[----:B------:R-:W1:Y:S01]  /*0940*/  S2UR UR5, SR_CgaCtaId ;  /* 0x00000000000579c3 */ /* 0x000e620000008800 */
[----:B------:R-:W-:Y:S01]  /*0950*/  UMOV UR4, 0x400 ;  /* 0x0000040000047882 */ /* 0x000fe20000000000 */
[----:B------:R-:W-:-:S04]  /*0960*/  SHF.R.U32.HI R3, RZ, 0x4, R2 ;  /* 0x00000004ff037819 */ /* 0x000fc80000011602 */
[----:B------:R-:W-:Y:S01]  /*0970*/  SGXT.U32 R3, R3, 0x4 ;  /* 0x000000040303781a */ /* 0x000fe20000000000 */
[----:B-1----:R-:W-:Y:S01]  /*0980*/  UPRMT UR4, UR5, 0x654, UR4 ;  /* 0x0000065405047896 */ /* 0x002fe20008000004 */
[----:B------:R-:W-:Y:S01]  /*0990*/  ISETP.GE.AND P0, PT, R0, 0x40, PT ;  /* 0x000000400000780c */ /* 0x000fe20003f06270 */
[-CC-:B--2---:R-:W-:Y:S01]  /*09a0*/  FFMA R5, R5, R8.reuse, R12.reuse ;  /* 0x0000000805057223 */ /* 0x184fe2000000000c */
[-CC-:B------:R-:W-:Y:S01]  /*09b0*/  FFMA R4, R4, R8.reuse, R12.reuse ;  /* 0x0000000804047223 */ /* 0x180fe2000000000c */
[-CC-:B------:R-:W-:Y:S01]  /*09c0*/  FFMA R7, R7, R8.reuse, R12.reuse ;  /* 0x0000000807077223 */ /* 0x180fe2000000000c */
[----:B------:R-:W-:Y:S01]  /*09d0*/  FFMA R6, R6, R8, R12 ;  /* 0x0000000806067223 */ /* 0x000fe2000000000c */
[----:B------:R-:W-:Y:S02]  /*09e0*/  IMAD.SHL.U32 R8, R2, 0x100, RZ ;  /* 0x0000010002087824 */ /* 0x000fe400078e00ff */
[-CC-:B------:R-:W-:Y:S01]  /*09f0*/  FFMA R21, R21, R9.reuse, R13.reuse ;  /* 0x0000000915157223 */ /* 0x180fe2000000000d */
[----:B------:R-:W-:-:S02]  /*0a00*/  FFMA R16, R16, R9, R13 ;  /* 0x0000000910107223 */ /* 0x000fc4000000000d */
[----:B------:R-:W-:Y:S01]  /*0a10*/  LOP3.LUT R8, R8, 0xf00, RZ, 0xc0, !PT ;  /* 0x00000f0008087812 */ /* 0x000fe200078ec0ff */
[-CC-:B------:R-:W-:Y:S01]  /*0a20*/  FFMA R20, R20, R9.reuse, R13.reuse ;  /* 0x0000000914147223 */ /* 0x180fe2000000000d */
[----:B------:R-:W-:Y:S01]  /*0a30*/  FFMA R17, R17, R9, R13 ;  /* 0x0000000911117223 */ /* 0x000fe2000000000d */
[-CC-:B------:R-:W-:Y:S01]  /*0a40*/  FFMA R23, R23, R11.reuse, R15.reuse ;  /* 0x0000000b17177223 */ /* 0x180fe2000000000f */
[----:B------:R-:W-:Y:S01]  /*0a50*/  LOP3.LUT R9, R8, 0x40, RZ, 0xfc, !PT ;  /* 0x0000004008097812 */ /* 0x000fe200078efcff */
[-CC-:B------:R-:W-:Y:S01]  /*0a60*/  FFMA R27, R27, R11.reuse, R15.reuse ;  /* 0x0000000b1b1b7223 */ /* 0x180fe2000000000f */
[-CC-:B------:R-:W-:Y:S01]  /*0a70*/  FFMA R30, R30, R11.reuse, R15.reuse ;  /* 0x0000000b1e1e7223 */ /* 0x180fe2000000000f */
[----:B------:R-:W-:Y:S01]  /*0a80*/  FFMA R19, R19, R11, R15 ;  /* 0x0000000b13137223 */ /* 0x000fe2000000000f */
[-CC-:B------:R-:W-:Y:S01]  /*0a90*/  FFMA R22, R22, R10.reuse, R14.reuse ;  /* 0x0000000a16167223 */ /* 0x180fe2000000000e */
[-CC-:B------:R-:W-:Y:S01]  /*0aa0*/  FFMA R25, R25, R10.reuse, R14.reuse ;  /* 0x0000000a19197223 */ /* 0x180fe2000000000e */
[-CC-:B------:R-:W-:Y:S01]  /*0ab0*/  FFMA R26, R26, R10.reuse, R14.reuse ;  /* 0x0000000a1a1a7223 */ /* 0x180fe2000000000e */
[----:B------:R-:W-:Y:S01]  /*0ac0*/  FFMA R18, R18, R10, R14 ;  /* 0x0000000a12127223 */ /* 0x000fe2000000000e */
[----:B------:R-:W-:-:S02]  /*0ad0*/  LOP3.LUT R11, R8, 0x80, RZ, 0xfc, !PT ;  /* 0x00000080080b7812 */ /* 0x000fc400078efcff */
[C---:B------:R-:W-:Y:S02]  /*0ae0*/  LOP3.LUT R13, R8.reuse, 0xc0, RZ, 0xfc, !PT ;  /* 0x000000c0080d7812 */ /* 0x040fe400078efcff */
[C---:B------:R-:W-:Y:S02]  /*0af0*/  LOP3.LUT R3, R8.reuse, R3, RZ, 0xfc, !PT ;  /* 0x0000000308037212 */ /* 0x040fe400078efcff */
[----:B------:R-:W-:Y:S02]  /*0b00*/  LEA.HI R10, R8, UR4, RZ, 0x1c ;  /* 0x00000004080a7c11 */ /* 0x000fe4000f8fe0ff */
[----:B------:R-:W-:Y:S02]  /*0b10*/  LEA.HI R8, R9, UR4, RZ, 0x1c ;  /* 0x0000000409087c11 */ /* 0x000fe4000f8fe0ff */
[----:B------:R-:W-:Y:S02]  /*0b20*/  LEA.HI R12, R11, UR4, RZ, 0x1c ;  /* 0x000000040b0c7c11 */ /* 0x000fe4000f8fe0ff */
[----:B------:R-:W-:Y:S01]  /*0b30*/  LEA.HI R14, R13, UR4, RZ, 0x1c ;  /* 0x000000040d0e7c11 */ /* 0x000fe2000f8fe0ff */
[C---:B------:R-:W-:Y:S01]  /*0b40*/  IMAD R8, R3.reuse, 0x4, R8 ;  /* 0x0000000403087824 */ /* 0x040fe200078e0208 */
[----:B------:R-:W-:-:S02]  /*0b50*/  LEA R10, R3, R10, 0x2 ;  /* 0x0000000a030a7211 */ /* 0x000fc400078e10ff */
[C---:B------:R-:W-:Y:S01]  /*0b60*/  LEA R9, R3.reuse, R12, 0x2 ;  /* 0x0000000c03097211 */ /* 0x040fe200078e10ff */
[----:B------:R-:W-:Y:S02]  /*0b70*/  IMAD R12, R3, 0x4, R14 ;  /* 0x00000004030c7824 */ /* 0x000fe400078e020e */
[----:B------:R1:W-:Y:S04]  /*0b80*/  STS [R10], R5 ;  /* 0x000000050a007388 */ /* 0x0003e80000000800 */
[----:B------:R-:W-:Y:S04]  /*0b90*/  STS [R8+0x100], R21 ;  /* 0x0001001508007388 */ /* 0x000fe80000000800 */
[----:B------:R-:W-:Y:S04]  /*0ba0*/  STS [R9+0x200], R22 ;  /* 0x0002001609007388 */ /* 0x000fe80000000800 */
[----:B------:R-:W-:Y:S04]  /*0bb0*/  STS [R12+0x300], R23 ;  /* 0x000300170c007388 */ /* 0x000fe80000000800 */
[----:B------:R2:W-:Y:S04]  /*0bc0*/  STS [R10+0x40], R4 ;  /* 0x000040040a007388 */ /* 0x0005e80000000800 */
[----:B------:R3:W-:Y:S04]  /*0bd0*/  STS [R8+0x140], R16 ;  /* 0x0001401008007388 */ /* 0x0007e80000000800 */
[----:B------:R-:W-:Y:S04]  /*0be0*/  STS [R9+0x240], R25 ;  /* 0x0002401909007388 */ /* 0x000fe80000000800 */
[----:B------:R-:W-:Y:S01]  /*0bf0*/  STS [R12+0x340], R27 ;  /* 0x0003401b0c007388 */ /* 0x000fe20000000800 */
[----:B------:R-:W-:-:S03]  /*0c00*/  SHF.L.U32 R3, R2, 0x2, RZ ;  /* 0x0000000202037819 */ /* 0x000fc600000006ff */
[----:B------:R-:W-:Y:S04]  /*0c10*/  STS [R10+0x80], R7 ;  /* 0x000080070a007388 */ /* 0x000fe80000000800 */
[----:B------:R4:W-:Y:S04]  /*0c20*/  STS [R8+0x180], R20 ;  /* 0x0001801408007388 */ /* 0x0009e80000000800 */
[----:B------:R5:W-:Y:S04]  /*0c30*/  STS [R9+0x280], R26 ;  /* 0x0002801a09007388 */ /* 0x000be80000000800 */
[----:B------:R-:W-:Y:S01]  /*0c40*/  STS [R12+0x380], R30 ;  /* 0x0003801e0c007388 */ /* 0x000fe20000000800 */
[----:B------:R-:W-:-:S03]  /*0c50*/  LOP3.LUT R3, R3, 0x3fc, RZ, 0xc0, !PT ;  /* 0x000003fc03037812 */ /* 0x000fc600078ec0ff */
[----:B------:R-:W-:Y:S04]  /*0c60*/  STS [R10+0xc0], R6 ;  /* 0x0000c0060a007388 */ /* 0x000fe80000000800 */
[----:B------:R2:W-:Y:S04]  /*0c70*/  STS [R8+0x1c0], R17 ;  /* 0x0001c01108007388 */ /* 0x0005e80000000800 */
[----:B------:R-:W-:Y:S04]  /*0c80*/  STS [R9+0x2c0], R18 ;  /* 0x0002c01209007388 */ /* 0x000fe80000000800 */
[----:B------:R3:W-:Y:S01]  /*0c90*/  STS [R12+0x3c0], R19 ;  /* 0x0003c0130c007388 */ /* 0x0007e20000000800 */
[----:B-1----:R-:W-:-:S02]  /*0ca0*/  LOP3.LUT R5, R3, 0x400, RZ, 0xfc, !PT ;  /* 0x0000040003057812 */ /* 0x002fc400078efcff */
[----:B------:R-:W-:Y:S02]  /*0cb0*/  LOP3.LUT R11, R3, 0x800, RZ, 0xfc, !PT ;  /* 0x00000800030b7812 */ /* 0x000fe400078efcff */
[----:B--2---:R-:W-:Y:S02]  /*0cc0*/  SHF.R.U32.HI R4, RZ, 0x2, R2 ;  /* 0x00000002ff047819 */ /* 0x004fe40000011602 */
[----:B------:R-:W-:Y:S02]  /*0cd0*/  SHF.R.U32.HI R5, RZ, 0x4, R5 ;  /* 0x00000004ff057819 */ /* 0x000fe40000011605 */
[----:B------:R-:W-:Y:S02]  /*0ce0*/  SHF.R.U32.HI R11, RZ, 0x4, R11 ;  /* 0x00000004ff0b7819 */ /* 0x000fe4000001160b */
[----:B------:R-:W-:Y:S02]  /*0cf0*/  LOP3.LUT R4, R4, 0x3c, RZ, 0xc0, !PT ;  /* 0x0000003c04047812 */ /* 0x000fe400078ec0ff */
[----:B------:R-:W-:-:S02]  /*0d00*/  LOP3.LUT R5, R5, 0x7c, RZ, 0xc0, !PT ;  /* 0x0000007c05057812 */ /* 0x000fc400078ec0ff */
[----:B------:R-:W-:Y:S01]  /*0d10*/  LOP3.LUT R11, R11, 0xbc, RZ, 0xc0, !PT ;  /* 0x000000bc0b0b7812 */ /* 0x000fe200078ec0ff */
[----:B------:R-:W-:Y:S01]  /*0d20*/  VIADD R4, R4, UR4 ;  /* 0x0000000404047c36 */ /* 0x000fe20008000000 */
[----:B------:R-:W-:-:S03]  /*0d30*/  IADD3 R14, R5, UR4, RZ ;  /* 0x00000004050e7c10 */ /* 0x000fc6000fffe0ff */
[----:B---3--:R-:W-:Y:S01]  /*0d40*/  VIADD R16, R11, UR4 ;  /* 0x000000040b107c36 */ /* 0x008fe20008000000 */
[C---:B----4-:R-:W-:Y:S01]  /*0d50*/  LEA R20, R3.reuse, R4, 0x2 ;  /* 0x0000000403147211 */ /* 0x050fe200078e10ff */
[----:B------:R-:W-:Y:S01]  /*0d60*/  BAR.SYNC.DEFER_BLOCKING 0x0 ;  /* 0x0000000000007b1d */ /* 0x000fe20000010000 */
[C---:B------:R-:W-:Y:S02]  /*0d70*/  IMAD R22, R3.reuse, 0x4, R14 ;  /* 0x0000000403167824 */ /* 0x040fe400078e020e */
[----:B-----5:R-:W-:-:S05]  /*0d80*/  LEA R26, R3, R16, 0x2 ;  /* 0x00000010031a7211 */ /* 0x020fca00078e10ff */
[----:B0-----:R-:W0:Y:S01]  /*0d90*/  LDC.64 R16, c[0x0][0x238] ;  /* 0x00008e00ff107b82 */ /* 0x001e220000000a00 */
[----:B------:R-:W-:Y:S01]  /*0da0*/  SHF.R.U32.HI R23, RZ, 0x4, R2 ;  /* 0x00000004ff177819 */ /* 0x000fe20000011602 */
[----:B------:R-:W-:Y:S04]  /*0db0*/  LDS R4, [R20] ;  /* 0x0000000014047984 */ /* 0x000fe80000000800 */
[----:B------:R-:W-:Y:S04]  /*0dc0*/  LDS R5, [R20+0x4] ;  /* 0x0000040014057984 */ /* 0x000fe80000000800 */
[----:B------:R-:W-:Y:S04]  /*0dd0*/  LDS R6, [R20+0x8] ;  /* 0x0000080014067984 */ /* 0x000fe80000000800 */
[----:B------:R0:W1:Y:S04]  /*0de0*/  LDS R7, [R20+0xc] ;  /* 0x00000c0014077984 */ /* 0x0000680000000800 */
[----:B------:R-:W-:Y:S04]  /*0df0*/  LDS R8, [R22+0x1000] ;  /* 0x0010000016087984 */ /* 0x000fe80000000800 */
[----:B------:R-:W-:Y:S04]  /*0e00*/  LDS R9, [R22+0x1004] ;  /* 0x0010040016097984 */ /* 0x000fe80000000800 */
[----:B------:R-:W-:Y:S04]  /*0e10*/  LDS R10, [R22+0x1008] ;  /* 0x00100800160a7984 */ /* 0x000fe80000000800 */
[----:B------:R2:W3:Y:S04]  /*0e20*/  LDS R11, [R22+0x100c] ;  /* 0x00100c00160b7984 */ /* 0x0004e80000000800 */
[----:B------:R-:W-:Y:S04]  /*0e30*/  LDS R12, [R26+0x2000] ;  /* 0x002000001a0c7984 */ /* 0x000fe80000000800 */
[----:B------:R-:W-:Y:S04]  /*0e40*/  LDS R13, [R26+0x2004] ;  /* 0x002004001a0d7984 */ /* 0x000fe80000000800 */
[----:B------:R-:W-:Y:S04]  /*0e50*/  LDS R14, [R26+0x2008] ;  /* 0x002008001a0e7984 */ /* 0x000fe80000000800 */
[----:B------:R-:W4:Y:S01]  /*0e60*/  LDS R15, [R26+0x200c] ;  /* 0x00200c001a0f7984 */ /* 0x000f220000000800 */
[----:B------:R-:W-:-:S04]  /*0e70*/  SGXT.U32 R23, R23, 0x4 ;  /* 0x000000041717781a */ /* 0x000fc80000000000 */
[----:B------:R-:W-:Y:S02]  /*0e80*/  LOP3.LUT R19, R24, 0x30, R23, 0xfe, !PT ;  /* 0x0000003018137812 */ /* 0x000fe400078efe17 */
[----:B------:R-:W-:Y:S02]  /*0e90*/  LOP3.LUT R21, R24, 0x20, R23, 0xfe, !PT ;  /* 0x0000002018157812 */ /* 0x000fe400078efe17 */
[----:B------:R-:W-:Y:S02]  /*0ea0*/  LOP3.LUT R25, R24, R23, RZ, 0xfc, !PT ;  /* 0x0000001718197212 */ /* 0x000fe400078efcff */
[----:B------:R-:W-:Y:S02]  /*0eb0*/  LOP3.LUT R23, R24, 0x10, R23, 0xfe, !PT ;  /* 0x0000001018177812 */ /* 0x000fe400078efe17 */
[----:B------:R-:W-:Y:S02]  /*0ec0*/  ISETP.LT.AND P3, PT, R25, 0x200, !P0 ;  /* 0x000002001900780c */ /* 0x000fe40004761270 */
[----:B------:R-:W-:-:S02]  /*0ed0*/  LOP3.LUT R2, R3, 0xc00, RZ, 0xfc, !PT ;  /* 0x00000c0003027812 */ /* 0x000fc400078efcff */
[----:B------:R-:W-:Y:S02]  /*0ee0*/  ISETP.LT.AND P2, PT, R23, 0x200, !P0 ;  /* 0x000002001700780c */ /* 0x000fe40004741270 */
[----:B------:R-:W-:Y:S01]  /*0ef0*/  ISETP.LT.AND P1, PT, R21, 0x200, !P0 ;  /* 0x000002001500780c */ /* 0x000fe20004721270 */
[--C-:B------:R-:W-:Y:S01]  /*0f00*/  IMAD R25, R25, 0x40, R0.reuse ;  /* 0x0000004019197824 */ /* 0x100fe200078e0200 */
[----:B------:R-:W-:Y:S02]  /*0f10*/  ISETP.LT.AND P0, PT, R19, 0x200, !P0 ;  /* 0x000002001300780c */ /* 0x000fe40004701270 */
[----:B------:R-:W-:Y:S01]  /*0f20*/  LEA R23, R23, R0, 0x6 ;  /* 0x0000000017177211 */ /* 0x000fe200078e30ff */
[----:B------:R-:W-:Y:S01]  /*0f30*/  IMAD R27, R21, 0x40, R0 ;  /* 0x00000040151b7824 */ /* 0x000fe200078e0200 */
[----:B------:R-:W-:Y:S01]  /*0f40*/  SHF.R.U32.HI R2, RZ, 0x4, R2 ;  /* 0x00000004ff027819 */ /* 0x000fe20000011602 */
[----:B0-----:R-:W-:-:S03]  /*0f50*/  IMAD.WIDE R20, R25, 0x4, R16 ;  /* 0x0000000419147825 */ /* 0x001fc600078e0210 */
[----:B------:R-:W-:Y:S01]  /*0f60*/  LOP3.LUT R2, R2, 0xfc, RZ, 0xc0, !PT ;  /* 0x000000fc02027812 */ /* 0x000fe200078ec0ff */
[--C-:B--2---:R-:W-:Y:S01]  /*0f70*/  IMAD.WIDE R22, R23, 0x4, R16.reuse ;  /* 0x0000000417167825 */ /* 0x104fe200078e0210 */
[----:B-1----:R0:W-:Y:S03]  /*0f80*/  @P3 STG.E.128 desc[UR6][R20.64], R4 ;  /* 0x0000000414003986 */ /* 0x0021e6000c101d06 */
[----:B------:R-:W-:Y:S01]  /*0f90*/  IMAD.WIDE R24, R27, 0x4, R16 ;  /* 0x000000041b187825 */ /* 0x000fe200078e0210 */
[----:B------:R-:W-:Y:S01]  /*0fa0*/  IADD3 R2, R2, UR4, RZ ;  /* 0x0000000402027c10 */ /* 0x000fe2000fffe0ff */
[----:B---3--:R0:W-:Y:S04]  /*0fb0*/  @P2 STG.E.128 desc[UR6][R22.64], R8 ;  /* 0x0000000816002986 */ /* 0x0081e8000c101d06 */
[----:B----4-:R0:W-:Y:S01]  /*0fc0*/  @P1 STG.E.128 desc[UR6][R24.64], R12 ;  /* 0x0000000c18001986 */ /* 0x0101e2000c101d06 */
[----:B------:R-:W-:Y:S01]  /*0fd0*/  IMAD R2, R3, 0x4, R2 ;  /* 0x0000000403027824 */ /* 0x000fe200078e0202 */
[----:B0-----:R-:W-:Y:S06]  /*0fe0*/  @!P0 EXIT ;  /* 0x000000000000894d */ /* 0x001fec0003800000 */
[----:B0-----:R-:W-:Y:S01]  /*0ff0*/  LDS R4, [R2+0x3000] ;  /* 0x0030000002047984 */ /* 0x001fe20000000800 */
[----:B------:R-:W-:-:S03]  /*1000*/  LEA R19, R19, R0, 0x6 ;  /* 0x0000000013137211 */ /* 0x000fc600078e30ff */
[----:B------:R-:W-:Y:S02]  /*1010*/  LDS R5, [R2+0x3004] ;  /* 0x0030040002057984 */ /* 0x000fe40000000800 */
[----:B------:R-:W-:Y:S02]  /*1020*/  IMAD.WIDE R16, R19, 0x4, R16 ;  /* 0x0000000413107825 */ /* 0x000fe400078e0210 */
[----:B------:R-:W-:Y:S04]  /*1030*/  LDS R6, [R2+0x3008] ;  /* 0x0030080002067984 */ /* 0x000fe80000000800 */
[----:B------:R-:W0:Y:S04]  /*1040*/  LDS R7, [R2+0x300c] ;  /* 0x00300c0002077984 */ /* 0x000e280000000800 */
[----:B0-----:R-:W-:Y:S01]  /*1050*/  STG.E.128 desc[UR6][R16.64], R4 ;  /* 0x0000000410007986 */ /* 0x001fe2000c101d06 */
[----:B------:R-:W-:Y:S05]  /*1060*/  EXIT ;  /* 0x000000000000794d */ /* 0x000fea0003800000 */
.L_x_0:
[----:B------:R-:W-:-:S00]  /*1070*/  BRA `(.L_x_0) ;  /* 0xfffffffc00fc7947 */ /* 0x000fc0000383ffff */
[----:B------:R-:W-:-:S00]  /*1080*/  NOP ;  /* 0x0000000000007918 */ /* 0x000fc00000000000 */
[----:B------:R-:W-:-:S00]  /*1090*/  NOP ;  /* 0x0000000000007918 */ /* 0x000fc00000000000 */
[----:B------:R-:W-:-:S00]  /*10a0*/  NOP ;  /* 0x0000000000007918 */ /* 0x000fc00000000000 */
[----:B------:R-:W-:-:S00]  /*10b0*/  NOP ;  /* 0x0000000000007918 */ /* 0x000fc00000000000 */
[----:B------:R-:W-:-:S00]  /*10c0*/  NOP ;  /* 0x0000000000007918 */ /* 0x000fc00000000000 */
[----:B------:R-:W-:-:S00]  /*10d0*/  NOP ;  /* 0x0000000000007918 */ /* 0x000fc00000000000 */
[----:B------:R-:W-:-:S00]  /*10e0*/  NOP ;  /* 0x0000000000007918 */ /* 0x000fc00000000000 */
[----:B------:R-:W-:-:S00]  /*10f0*/  NOP ;  /* 0x0000000000007918 */ /* 0x000fc00000000000 */
.L_x_1:


//--------------------- .nv.global.init           --------------------------
	.section	.nv.global.init,"aw",@progbits
.nv.global.init:
	.type		_$_str,@object
	.size		_$_str,(_$_str_$_2 - _$_str)
_$_str:
        /*0000*/ 	.byte	0x5f, 0x5f, 0x43, 0x55, 0x44, 0x41, 0x5f, 0x46, 0x54, 0x5a, 0x00
	.type		_$_str_$_2,@object
	.size		_$_str_$_2,(.L_1 - _$_str_$_2)
_$_str_$_2:
        /*000b*/ 	.byte	0x5f, 0x5f, 0x43, 0x55, 0x44, 0x41, 0x5f, 0x50, 0x52, 0x45, 0x43, 0x5f, 0x53, 0x51, 0x52, 0x54
        /*001b*/ 	.byte	0x00
.L_1:


//--------------------- .nv.shared.triton_poi_fused__native_batch_norm_legit_no_training_6 --------------------------
	.section	.nv.shared.triton_poi_fused__native_batch_norm_legit_no_training_6,"aw",@nobits
	.sectionflags	@""
	.align	16
	.zero		1024


//--------------------- .nv.constant0.triton_poi_fused__native_batch_norm_legit_no_training_6 --------------------------
	.section	.nv.constant0.triton_poi_fused__native_batch_norm_legit_no_training_6,"a",@progbits
	.sectionflags	@""
	.align	4
.nv.constant0.triton_poi_fused__native_batch_norm_legit_no_training_6:
	.zero		584
